//
// Generated by NVIDIA NVVM Compiler
//
// Compiler Build ID: CL-36424714
// Cuda compilation tools, release 13.0, V13.0.88
// Based on NVVM 20.0.0
//

.version 9.0
.target sm_100
.address_size 64

	// .globl	_Z4mmulPKfS0_PfS1_iii
.extern .func  (.param .b32 func_retval0) vprintf
(
	.param .b64 vprintf_param_0,
	.param .b64 vprintf_param_1
)
;
// _ZZ4mmulPKfS0_PfS1_iiiE2As has been demoted
// _ZZ4mmulPKfS0_PfS1_iiiE2Bs has been demoted
.global .align 1 .b8 $str[18] = {114, 111, 119, 58, 32, 37, 100, 44, 32, 99, 111, 108, 58, 32, 37, 100, 10};

.visible .entry _Z4mmulPKfS0_PfS1_iii(
	.param .u64 .ptr .align 1 _Z4mmulPKfS0_PfS1_iii_param_0,
	.param .u64 .ptr .align 1 _Z4mmulPKfS0_PfS1_iii_param_1,
	.param .u64 .ptr .align 1 _Z4mmulPKfS0_PfS1_iii_param_2,
	.param .u64 .ptr .align 1 _Z4mmulPKfS0_PfS1_iii_param_3,
	.param .u32 _Z4mmulPKfS0_PfS1_iii_param_4,
	.param .u32 _Z4mmulPKfS0_PfS1_iii_param_5,
	.param .u32 _Z4mmulPKfS0_PfS1_iii_param_6
)
{
	.local .align 8 .b8 	__local_depot0[8];
	.reg .b64 	%SP;
	.reg .b64 	%SPL;
	.reg .pred 	%p<10>;
	.reg .b32 	%r<41>;
	.reg .b32 	%f<107>;
	.reg .b64 	%rd<23>;
	// demoted variable
	.shared .align 4 .b8 _ZZ4mmulPKfS0_PfS1_iiiE2As[4096];
	// demoted variable
	.shared .align 4 .b8 _ZZ4mmulPKfS0_PfS1_iiiE2Bs[4096];
	mov.u64 	%SPL, __local_depot0;
	cvta.local.u64 	%SP, %SPL;
	ld.param.u64 	%rd4, [_Z4mmulPKfS0_PfS1_iii_param_0];
	ld.param.u64 	%rd5, [_Z4mmulPKfS0_PfS1_iii_param_1];
	ld.param.u64 	%rd7, [_Z4mmulPKfS0_PfS1_iii_param_2];
	ld.param.u64 	%rd6, [_Z4mmulPKfS0_PfS1_iii_param_3];
	ld.param.u32 	%r19, [_Z4mmulPKfS0_PfS1_iii_param_4];
	ld.param.u32 	%r20, [_Z4mmulPKfS0_PfS1_iii_param_5];
	ld.param.u32 	%r21, [_Z4mmulPKfS0_PfS1_iii_param_6];
	cvta.to.global.u64 	%rd1, %rd7;
	mov.u32 	%r1, %tid.y;
	mov.u32 	%r22, %ntid.y;
	mov.u32 	%r23, %ctaid.y;
	mad.lo.s32 	%r2, %r22, %r23, %r1;
	mov.u32 	%r3, %tid.x;
	mov.u32 	%r24, %ntid.x;
	mov.u32 	%r25, %ctaid.x;
	mad.lo.s32 	%r4, %r24, %r25, %r3;
	setp.ge.s32 	%p1, %r2, %r19;
	setp.ge.s32 	%p2, %r4, %r20;
	or.pred  	%p3, %p1, %p2;
	@%p3 bra 	$L__BB0_9;
	setp.lt.s32 	%p4, %r21, 32;
	mov.f32 	%f106, 0f00000000;
	@%p4 bra 	$L__BB0_4;
	shl.b32 	%r26, %r1, 7;
	mov.u32 	%r27, _ZZ4mmulPKfS0_PfS1_iiiE2As;
	add.s32 	%r5, %r27, %r26;
	shl.b32 	%r28, %r3, 2;
	add.s32 	%r6, %r5, %r28;
	mov.u32 	%r29, _ZZ4mmulPKfS0_PfS1_iiiE2Bs;
	add.s32 	%r8, %r29, %r28;
	add.s32 	%r7, %r8, %r26;
	shr.s32 	%r30, %r21, 31;
	shr.u32 	%r31, %r30, 27;
	add.s32 	%r32, %r21, %r31;
	shr.s32 	%r33, %r32, 5;
	neg.s32 	%r40, %r33;
	mad.lo.s32 	%r39, %r21, %r2, %r3;
	mad.lo.s32 	%r38, %r1, %r20, %r4;
	shl.b32 	%r12, %r20, 5;
	cvta.to.global.u64 	%rd2, %rd4;
	cvta.to.global.u64 	%rd3, %rd5;
	mov.f32 	%f106, 0f00000000;
$L__BB0_3:
	mul.wide.u32 	%rd8, %r39, 4;
	add.s64 	%rd9, %rd2, %rd8;
	ld.global.f32 	%f6, [%rd9];
	st.shared.f32 	[%r6], %f6;
	mul.wide.u32 	%rd10, %r38, 4;
	add.s64 	%rd11, %rd3, %rd10;
	ld.global.f32 	%f7, [%rd11];
	st.shared.f32 	[%r7], %f7;
	bar.sync 	0;
	ld.shared.f32 	%f8, [%r5];
	ld.shared.f32 	%f9, [%r8];
	fma.rn.f32 	%f10, %f8, %f9, %f106;
	ld.shared.f32 	%f11, [%r5+4];
	ld.shared.f32 	%f12, [%r8+128];
	fma.rn.f32 	%f13, %f11, %f12, %f10;
	ld.shared.f32 	%f14, [%r5+8];
	ld.shared.f32 	%f15, [%r8+256];
	fma.rn.f32 	%f16, %f14, %f15, %f13;
	ld.shared.f32 	%f17, [%r5+12];
	ld.shared.f32 	%f18, [%r8+384];
	fma.rn.f32 	%f19, %f17, %f18, %f16;
	ld.shared.f32 	%f20, [%r5+16];
	ld.shared.f32 	%f21, [%r8+512];
	fma.rn.f32 	%f22, %f20, %f21, %f19;
	ld.shared.f32 	%f23, [%r5+20];
	ld.shared.f32 	%f24, [%r8+640];
	fma.rn.f32 	%f25, %f23, %f24, %f22;
	ld.shared.f32 	%f26, [%r5+24];
	ld.shared.f32 	%f27, [%r8+768];
	fma.rn.f32 	%f28, %f26, %f27, %f25;
	ld.shared.f32 	%f29, [%r5+28];
	ld.shared.f32 	%f30, [%r8+896];
	fma.rn.f32 	%f31, %f29, %f30, %f28;
	ld.shared.f32 	%f32, [%r5+32];
	ld.shared.f32 	%f33, [%r8+1024];
	fma.rn.f32 	%f34, %f32, %f33, %f31;
	ld.shared.f32 	%f35, [%r5+36];
	ld.shared.f32 	%f36, [%r8+1152];
	fma.rn.f32 	%f37, %f35, %f36, %f34;
	ld.shared.f32 	%f38, [%r5+40];
	ld.shared.f32 	%f39, [%r8+1280];
	fma.rn.f32 	%f40, %f38, %f39, %f37;
	ld.shared.f32 	%f41, [%r5+44];
	ld.shared.f32 	%f42, [%r8+1408];
	fma.rn.f32 	%f43, %f41, %f42, %f40;
	ld.shared.f32 	%f44, [%r5+48];
	ld.shared.f32 	%f45, [%r8+1536];
	fma.rn.f32 	%f46, %f44, %f45, %f43;
	ld.shared.f32 	%f47, [%r5+52];
	ld.shared.f32 	%f48, [%r8+1664];
	fma.rn.f32 	%f49, %f47, %f48, %f46;
	ld.shared.f32 	%f50, [%r5+56];
	ld.shared.f32 	%f51, [%r8+1792];
	fma.rn.f32 	%f52, %f50, %f51, %f49;
	ld.shared.f32 	%f53, [%r5+60];
	ld.shared.f32 	%f54, [%r8+1920];
	fma.rn.f32 	%f55, %f53, %f54, %f52;
	ld.shared.f32 	%f56, [%r5+64];
	ld.shared.f32 	%f57, [%r8+2048];
	fma.rn.f32 	%f58, %f56, %f57, %f55;
	ld.shared.f32 	%f59, [%r5+68];
	ld.shared.f32 	%f60, [%r8+2176];
	fma.rn.f32 	%f61, %f59, %f60, %f58;
	ld.shared.f32 	%f62, [%r5+72];
	ld.shared.f32 	%f63, [%r8+2304];
	fma.rn.f32 	%f64, %f62, %f63, %f61;
	ld.shared.f32 	%f65, [%r5+76];
	ld.shared.f32 	%f66, [%r8+2432];
	fma.rn.f32 	%f67, %f65, %f66, %f64;
	ld.shared.f32 	%f68, [%r5+80];
	ld.shared.f32 	%f69, [%r8+2560];
	fma.rn.f32 	%f70, %f68, %f69, %f67;
	ld.shared.f32 	%f71, [%r5+84];
	ld.shared.f32 	%f72, [%r8+2688];
	fma.rn.f32 	%f73, %f71, %f72, %f70;
	ld.shared.f32 	%f74, [%r5+88];
	ld.shared.f32 	%f75, [%r8+2816];
	fma.rn.f32 	%f76, %f74, %f75, %f73;
	ld.shared.f32 	%f77, [%r5+92];
	ld.shared.f32 	%f78, [%r8+2944];
	fma.rn.f32 	%f79, %f77, %f78, %f76;
	ld.shared.f32 	%f80, [%r5+96];
	ld.shared.f32 	%f81, [%r8+3072];
	fma.rn.f32 	%f82, %f80, %f81, %f79;
	ld.shared.f32 	%f83, [%r5+100];
	ld.shared.f32 	%f84, [%r8+3200];
	fma.rn.f32 	%f85, %f83, %f84, %f82;
	ld.shared.f32 	%f86, [%r5+104];
	ld.shared.f32 	%f87, [%r8+3328];
	fma.rn.f32 	%f88, %f86, %f87, %f85;
	ld.shared.f32 	%f89, [%r5+108];
	ld.shared.f32 	%f90, [%r8+3456];
	fma.rn.f32 	%f91, %f89, %f90, %f88;
	ld.shared.f32 	%f92, [%r5+112];
	ld.shared.f32 	%f93, [%r8+3584];
	fma.rn.f32 	%f94, %f92, %f93, %f91;
	ld.shared.f32 	%f95, [%r5+116];
	ld.shared.f32 	%f96, [%r8+3712];
	fma.rn.f32 	%f97, %f95, %f96, %f94;
	ld.shared.f32 	%f98, [%r5+120];
	ld.shared.f32 	%f99, [%r8+3840];
	fma.rn.f32 	%f100, %f98, %f99, %f97;
	ld.shared.f32 	%f101, [%r5+124];
	ld.shared.f32 	%f102, [%r8+3968];
	fma.rn.f32 	%f106, %f101, %f102, %f100;
	bar.sync 	0;
	add.s32 	%r40, %r40, 1;
	setp.ne.s32 	%p5, %r40, 0;
	add.s32 	%r39, %r39, 32;
	add.s32 	%r38, %r38, %r12;
	@%p5 bra 	$L__BB0_3;
$L__BB0_4:
	setp.ne.s32 	%p6, %r4, 33;
	setp.ne.s32 	%p7, %r2, 0;
	or.pred  	%p8, %p6, %p7;
	@%p8 bra 	$L__BB0_6;
	add.u64 	%rd14, %SP, 0;
	add.u64 	%rd15, %SPL, 0;
	st.local.v2.u32 	[%rd15], {%r19, %r20};
	mov.u64 	%rd16, $str;
	cvta.global.u64 	%rd17, %rd16;
	{ // callseq 0, 0
	.param .b64 param0;
	st.param.b64 	[param0], %rd17;
	.param .b64 param1;
	st.param.b64 	[param1], %rd14;
	.param .b32 retval0;
	call.uni (retval0), 
	vprintf, 
	(
	param0, 
	param1
	);
	ld.param.b32 	%r35, [retval0];
	} // callseq 0
	bra.uni 	$L__BB0_7;
$L__BB0_6:
	setp.gt.u32 	%p9, %r2, 4;
	@%p9 bra 	$L__BB0_8;
$L__BB0_7:
	cvta.to.global.u64 	%rd18, %rd6;
	mul.wide.s32 	%rd19, %r4, 4;
	add.s64 	%rd20, %rd18, %rd19;
	ld.global.f32 	%f103, [%rd20];
	add.f32 	%f104, %f106, %f103;
	mad.lo.s32 	%r37, %r20, %r2, %r4;
	mul.wide.s32 	%rd21, %r37, 4;
	add.s64 	%rd22, %rd1, %rd21;
	st.global.f32 	[%rd22], %f104;
	bra.uni 	$L__BB0_9;
$L__BB0_8:
	mad.lo.s32 	%r34, %r20, %r2, %r4;
	mul.wide.s32 	%rd12, %r34, 4;
	add.s64 	%rd13, %rd1, %rd12;
	st.global.f32 	[%rd13], %f106;
$L__BB0_9:
	ret;

}


// ===== COMPILED SASS (sm_100) =====

	.target	sm_100

	.elftype	@"ET_EXEC"


//--------------------- .note.nv.tkinfo           --------------------------
	.section	.note.nv.tkinfo,"",@"SHT_NOTE"
	.sectionflags	@"SHF_NOTE_NV_TKINFO"
	.tkinfo
        /*0018*/ 	.word	0x00000002
        /*0030*/ 	.string	""
        /*0030*/ 	.string	"ptxas"
        /*0030*/ 	.string	"Cuda compilation tools, release 13.0, V13.0.88"
        /*0030*/ 	.string	"Build cuda_13.0.r13.0/compiler.36424714_0"
        /*0030*/ 	.string	"-arch sm_100 -m 64 "



//--------------------- .note.nv.cuinfo           --------------------------
	.section	.note.nv.cuinfo,"",@"SHT_NOTE"
	.sectionflags	@"SHF_NOTE_NV_CUINFO"
        /*0018*/ 	.short	0x0002
        /*001a*/ 	.short	0x0064
        /*001c*/ 	.short	0x0082
	.zero		2


//--------------------- .nv.info                  --------------------------
	.section	.nv.info,"",@"SHT_CUDA_INFO"
	.align	4


	//----- nvinfo : EIATTR_REGCOUNT
	.align		4
        /*0000*/ 	.byte	0x04, 0x2f
        /*0002*/ 	.short	(.L_2 - .L_1)
	.align		4
.L_1:
        /*0004*/ 	.word	index@(_Z4mmulPKfS0_PfS1_iii)
        /*0008*/ 	.word	0x00000020


	//----- nvinfo : EIATTR_FRAME_SIZE
	.align		4
.L_2:
        /*000c*/ 	.byte	0x04, 0x11
        /*000e*/ 	.short	(.L_4 - .L_3)
	.align		4
.L_3:
        /*0010*/ 	.word	index@(_Z4mmulPKfS0_PfS1_iii)
        /*0014*/ 	.word	0x00000008


	//----- nvinfo : EIATTR_MIN_STACK_SIZE
	.align		4
.L_4:
        /*0018*/ 	.byte	0x04, 0x12
        /*001a*/ 	.short	(.L_6 - .L_5)
	.align		4
.L_5:
        /*001c*/ 	.word	index@(_Z4mmulPKfS0_PfS1_iii)
        /*0020*/ 	.word	0x00000008
.L_6:


//--------------------- .nv.compat                --------------------------
	.section	.nv.compat,"",@"SHT_CUDA_COMPAT_INFO"
	.align	4
        /*0000*/ 	.byte	0x02, 0x09, 0x00, 0x00, 0x02, 0x02, 0x01, 0x00, 0x02, 0x05, 0x05, 0x00, 0x03, 0x07, 0x01, 0x01
        /*0010*/ 	.byte	0x02, 0x03, 0x00, 0x00, 0x02, 0x06, 0x01, 0x00, 0x04, 0x0b, 0x08, 0x00, 0x09, 0x00, 0x00, 0x00
        /*0020*/ 	.byte	0x00, 0x00, 0x00, 0x00


//--------------------- .nv.info._Z4mmulPKfS0_PfS1_iii --------------------------
	.section	.nv.info._Z4mmulPKfS0_PfS1_iii,"",@"SHT_CUDA_INFO"
	.sectionflags	@""
	.align	4


	//----- nvinfo : EIATTR_CUDA_API_VERSION
	.align		4
        /*0000*/ 	.byte	0x04, 0x37
        /*0002*/ 	.short	(.L_8 - .L_7)
.L_7:
        /*0004*/ 	.word	0x00000082


	//----- nvinfo : EIATTR_KPARAM_INFO
	.align		4
.L_8:
        /*0008*/ 	.byte	0x04, 0x17
        /*000a*/ 	.short	(.L_10 - .L_9)
.L_9:
        /*000c*/ 	.word	0x00000000
        /*0010*/ 	.short	0x0006
        /*0012*/ 	.short	0x0028
        /*0014*/ 	.byte	0x00, 0xf0, 0x11, 0x00


	//----- nvinfo : EIATTR_KPARAM_INFO
	.align		4
.L_10:
        /*0018*/ 	.byte	0x04, 0x17
        /*001a*/ 	.short	(.L_12 - .L_11)
.L_11:
        /*001c*/ 	.word	0x00000000
        /*0020*/ 	.short	0x0005
        /*0022*/ 	.short	0x0024
        /*0024*/ 	.byte	0x00, 0xf0, 0x11, 0x00


	//----- nvinfo : EIATTR_KPARAM_INFO
	.align		4
.L_12:
        /*0028*/ 	.byte	0x04, 0x17
        /*002a*/ 	.short	(.L_14 - .L_13)
.L_13:
        /*002c*/ 	.word	0x00000000
        /*0030*/ 	.short	0x0004
        /*0032*/ 	.short	0x0020
        /*0034*/ 	.byte	0x00, 0xf0, 0x11, 0x00


	//----- nvinfo : EIATTR_KPARAM_INFO
	.align		4
.L_14:
        /*0038*/ 	.byte	0x04, 0x17
        /*003a*/ 	.short	(.L_16 - .L_15)
.L_15:
        /*003c*/ 	.word	0x00000000
        /*0040*/ 	.short	0x0003
        /*0042*/ 	.short	0x0018
        /*0044*/ 	.byte	0x00, 0xf5, 0x21, 0x00


	//----- nvinfo : EIATTR_KPARAM_INFO
	.align		4
.L_16:
        /*0048*/ 	.byte	0x04, 0x17
        /*004a*/ 	.short	(.L_18 - .L_17)
.L_17:
        /*004c*/ 	.word	0x00000000
        /*0050*/ 	.short	0x0002
        /*0052*/ 	.short	0x0010
        /*0054*/ 	.byte	0x00, 0xf5, 0x21, 0x00


	//----- nvinfo : EIATTR_KPARAM_INFO
	.align		4
.L_18:
        /*0058*/ 	.byte	0x04, 0x17
        /*005a*/ 	.short	(.L_20 - .L_19)
.L_19:
        /*005c*/ 	.word	0x00000000
        /*0060*/ 	.short	0x0001
        /*0062*/ 	.short	0x0008
        /*0064*/ 	.byte	0x00, 0xf5, 0x21, 0x00


	//----- nvinfo : EIATTR_KPARAM_INFO
	.align		4
.L_20:
        /*0068*/ 	.byte	0x04, 0x17
        /*006a*/ 	.short	(.L_22 - .L_21)
.L_21:
        /*006c*/ 	.word	0x00000000
        /*0070*/ 	.short	0x0000
        /*0072*/ 	.short	0x0000
        /*0074*/ 	.byte	0x00, 0xf5, 0x21, 0x00


	//----- nvinfo : EIATTR_SPARSE_MMA_MASK
	.align		4
.L_22:
        /*0078*/ 	.byte	0x03, 0x50
        /*007a*/ 	.short	0x0000


	//----- nvinfo : EIATTR_MAXREG_COUNT
	.align		4
        /*007c*/ 	.byte	0x03, 0x1b
        /*007e*/ 	.short	0x00ff


	//----- nvinfo : EIATTR_NUM_BARRIERS
	.align		4
        /*0080*/ 	.byte	0x02, 0x4c
        /*0082*/ 	.byte	0x01
	.zero		1


	//----- nvinfo : EIATTR_EXTERNS
	.align		4
        /*0084*/ 	.byte	0x04, 0x0f
        /*0086*/ 	.short	(.L_24 - .L_23)


	//   ....[0]....
	.align		4
.L_23:
        /*0088*/ 	.word	index@(vprintf)


	//----- nvinfo : EIATTR_MERCURY_ISA_VERSION
	.align		4
.L_24:
        /*008c*/ 	.byte	0x03, 0x5f
        /*008e*/ 	.short	0x0101


	//----- nvinfo : EIATTR_VRC_CTA_INIT_COUNT
	.align		4
        /*0090*/ 	.byte	0x02, 0x4a
	.zero		1
	.zero		1


	//----- nvinfo : EIATTR_SYSCALL_OFFSETS
	.align		4
        /*0094*/ 	.byte	0x04, 0x46
        /*0096*/ 	.short	(.L_26 - .L_25)


	//   ....[0]....
.L_25:
        /*0098*/ 	.word	0x00000890


	//----- nvinfo : EIATTR_EXIT_INSTR_OFFSETS
	.align		4
.L_26:
        /*009c*/ 	.byte	0x04, 0x1c
        /*009e*/ 	.short	(.L_28 - .L_27)


	//   ....[0]....
.L_27:
        /*00a0*/ 	.word	0x00000110


	//   ....[1]....
        /*00a4*/ 	.word	0x00000970


	//   ....[2]....
        /*00a8*/ 	.word	0x000009c0


	//----- nvinfo : EIATTR_CRS_STACK_SIZE
	.align		4
.L_28:
        /*00ac*/ 	.byte	0x04, 0x1e
        /*00ae*/ 	.short	(.L_30 - .L_29)
.L_29:
        /*00b0*/ 	.word	0x00000000


	//----- nvinfo : EIATTR_CBANK_PARAM_SIZE
	.align		4
.L_30:
        /*00b4*/ 	.byte	0x03, 0x19
        /*00b6*/ 	.short	0x002c


	//----- nvinfo : EIATTR_PARAM_CBANK
	.align		4
        /*00b8*/ 	.byte	0x04, 0x0a
        /*00ba*/ 	.short	(.L_32 - .L_31)
	.align		4
.L_31:
        /*00bc*/ 	.word	index@(.nv.constant0._Z4mmulPKfS0_PfS1_iii)
        /*00c0*/ 	.short	0x0380
        /*00c2*/ 	.short	0x002c


	//----- nvinfo : EIATTR_SW_WAR
	.align		4
.L_32:
        /*00c4*/ 	.byte	0x04, 0x36
        /*00c6*/ 	.short	(.L_34 - .L_33)
.L_33:
        /*00c8*/ 	.word	0x00000008
.L_34:


//--------------------- .nv.callgraph             --------------------------
	.section	.nv.callgraph,"",@"SHT_CUDA_CALLGRAPH"
	.align	4
	.sectionentsize	8
	.align		4
        /*0000*/ 	.word	0x00000000
	.align		4
        /*0004*/ 	.word	0xffffffff
	.align		4
        /*0008*/ 	.word	index@(_Z4mmulPKfS0_PfS1_iii)
	.align		4
        /*000c*/ 	.word	index@(vprintf)
	.align		4
        /*0010*/ 	.word	0x00000000
	.align		4
        /*0014*/ 	.word	0xfffffffe
	.align		4
        /*0018*/ 	.word	0x00000000
	.align		4
        /*001c*/ 	.word	0xfffffffd
	.align		4
        /*0020*/ 	.word	0x00000000
	.align		4
        /*0024*/ 	.word	0xfffffffc


//--------------------- .nv.constant4             --------------------------
	.section	.nv.constant4,"a",@progbits
	.align	8
	.align		8
.nv.constant4:
        /*0000*/ 	.dword	vprintf
	.align		8
        /*0008*/ 	.dword	$str


//--------------------- .text._Z4mmulPKfS0_PfS1_iii --------------------------
	.section	.text._Z4mmulPKfS0_PfS1_iii,"ax",@progbits
	.align	128
        .global         _Z4mmulPKfS0_PfS1_iii
        .type           _Z4mmulPKfS0_PfS1_iii,@function
        .size           _Z4mmulPKfS0_PfS1_iii,(.L_x_8 - _Z4mmulPKfS0_PfS1_iii)
        .other          _Z4mmulPKfS0_PfS1_iii,@"STO_CUDA_ENTRY STV_DEFAULT"
_Z4mmulPKfS0_PfS1_iii:
.text._Z4mmulPKfS0_PfS1_iii:
[----:B------:R-:W0:Y:S01]  /*0000*/  LDC R1, c[0x0][0x37c] ;  /* 0x0000df00ff017b82 */ /* 0x000e220000000800 */
[----:B------:R-:W1:Y:S01]  /*0010*/  S2R R19, SR_TID.X ;  /* 0x0000000000137919 */ /* 0x000e620000002100 */
[----:B------:R-:W2:Y:S06]  /*0020*/  LDCU UR5, c[0x0][0x2fc] ;  /* 0x00005f80ff0577ac */ /* 0x000eac0008000800 */
[----:B------:R-:W3:Y:S01]  /*0030*/  LDC.64 R2, c[0x0][0x3a0] ;  /* 0x0000e800ff027b82 */ /* 0x000ee20000000a00 */
[----:B0-----:R-:W-:Y:S01]  /*0040*/  IADD3 R1, PT, PT, R1, -0x8, RZ ;  /* 0xfffffff801017810 */ /* 0x001fe20007ffe0ff */
[----:B------:R-:W1:Y:S01]  /*0050*/  S2R R16, SR_CTAID.X ;  /* 0x0000000000107919 */ /* 0x000e620000002500 */
[----:B------:R-:W0:Y:S01]  /*0060*/  LDCU UR6, c[0x0][0x364] ;  /* 0x00006c80ff0677ac */ /* 0x000e220008000800 */
[----:B------:R-:W0:Y:S01]  /*0070*/  S2R R5, SR_TID.Y ;  /* 0x0000000000057919 */ /* 0x000e220000002200 */
[----:B------:R-:W1:Y:S01]  /*0080*/  LDCU UR7, c[0x0][0x360] ;  /* 0x00006c00ff0777ac */ /* 0x000e620008000800 */
[----:B------:R-:W0:Y:S01]  /*0090*/  S2R R0, SR_CTAID.Y ;  /* 0x0000000000007919 */ /* 0x000e220000002600 */
[----:B------:R-:W4:Y:S02]  /*00a0*/  LDCU UR4, c[0x0][0x2f8] ;  /* 0x00005f00ff0477ac */ /* 0x000f240008000800 */
[----:B----4-:R-:W-:-:S04]  /*00b0*/  IADD3 R6, P1, PT, R1, UR4, RZ ;  /* 0x0000000401067c10 */ /* 0x010fc8000ff3e0ff */
[----:B--2---:R-:W-:Y:S01]  /*00c0*/  IADD3.X R7, PT, PT, RZ, UR5, RZ, P1, !PT ;  /* 0x00000005ff077c10 */ /* 0x004fe20008ffe4ff */
[----:B-1----:R-:W-:-:S05]  /*00d0*/  IMAD R16, R16, UR7, R19 ;  /* 0x0000000710107c24 */ /* 0x002fca000f8e0213 */
[----:B---3--:R-:W-:Y:S01]  /*00e0*/  ISETP.GE.AND P0, PT, R16, R3, PT ;  /* 0x000000031000720c */ /* 0x008fe20003f06270 */
[----:B0-----:R-:W-:-:S05]  /*00f0*/  IMAD R17, R0, UR6, R5 ;  /* 0x0000000600117c24 */ /* 0x001fca000f8e0205 */
[----:B------:R-:W-:-:S13]  /*0100*/  ISETP.GE.OR P0, PT, R17, R2, P0 ;  /* 0x000000021100720c */ /* 0x000fda0000706670 */
[----:B------:R-:W-:Y:S05]  /*0110*/  @P0 EXIT ;  /* 0x000000000000094d */ /* 0x000fea0003800000 */
[----:B------:R-:W0:Y:S01]  /*0120*/  LDCU UR8, c[0x0][0x3a8] ;  /* 0x00007500ff0877ac */ /* 0x000e220008000800 */
[----:B------:R-:W-:Y:S01]  /*0130*/  ISETP.NE.AND P0, PT, R17, RZ, PT ;  /* 0x000000ff1100720c */ /* 0x000fe20003f05270 */
[----:B------:R-:W-:Y:S01]  /*0140*/  HFMA2 R23, -RZ, RZ, 0, 0 ;  /* 0x00000000ff177431 */ /* 0x000fe200000001ff */
[----:B------:R-:W1:Y:S02]  /*0150*/  LDCU.64 UR36, c[0x0][0x358] ;  /* 0x00006b00ff2477ac */ /* 0x000e640008000a00 */
[----:B------:R-:W-:Y:S01]  /*0160*/  ISETP.NE.OR P0, PT, R16, 0x21, P0 ;  /* 0x000000211000780c */ /* 0x000fe20000705670 */
[----:B0-----:R-:W-:-:S09]  /*0170*/  UISETP.GE.AND UP0, UPT, UR8, 0x20, UPT ;  /* 0x000000200800788c */ /* 0x001fd2000bf06270 */
[----:B-1----:R-:W-:Y:S05]  /*0180*/  BRA.U !UP0, `(.L_x_0) ;  /* 0x00000005089c7547 */ /* 0x002fea000b800000 */
[----:B------:R-:W0:Y:S01]  /*0190*/  S2UR UR7, SR_CgaCtaId ;  /* 0x00000000000779c3 */ /* 0x000e220000008800 */
[----:B------:R-:W-:Y:S01]  /*01a0*/  UMOV UR4, 0x400 ;  /* 0x0000040000047882 */ /* 0x000fe20000000000 */
[----:B------:R-:W-:Y:S02]  /*01b0*/  USHF.R.S32.HI UR6, URZ, 0x1f, UR8 ;  /* 0x0000001fff067899 */ /* 0x000fe40008011408 */
[----:B------:R-:W-:Y:S01]  /*01c0*/  IMAD R4, R17, UR8, R19 ;  /* 0x0000000811047c24 */ /* 0x000fe2000f8e0213 */
[----:B------:R-:W-:Y:S01]  /*01d0*/  UIADD3 UR5, UPT, UPT, UR4, 0x1000, URZ ;  /* 0x0000100004057890 */ /* 0x000fe2000fffe0ff */
[----:B------:R-:W-:Y:S01]  /*01e0*/  IMAD R0, R5, R3, R16 ;  /* 0x0000000305007224 */ /* 0x000fe200078e0210 */
[----:B------:R-:W-:Y:S01]  /*01f0*/  ULEA.HI UR6, UR6, UR8, URZ, 0x5 ;  /* 0x0000000806067291 */ /* 0x000fe2000f8f28ff */
[----:B------:R-:W-:Y:S01]  /*0200*/  MOV R23, RZ ;  /* 0x000000ff00177202 */ /* 0x000fe20000000f00 */
[----:B------:R-:W1:Y:S02]  /*0210*/  LDC.64 R26, c[0x0][0x380] ;  /* 0x0000e000ff1a7b82 */ /* 0x000e640000000a00 */
[----:B------:R-:W-:-:S04]  /*0220*/  USHF.R.S32.HI UR6, URZ, 0x5, UR6 ;  /* 0x00000005ff067899 */ /* 0x000fc80008011406 */
[----:B------:R-:W-:Y:S02]  /*0230*/  UIADD3 UR6, UPT, UPT, -UR6, URZ, URZ ;  /* 0x000000ff06067290 */ /* 0x000fe4000fffe1ff */
[----:B------:R-:W2:Y:S01]  /*0240*/  LDC.64 R24, c[0x0][0x388] ;  /* 0x0000e200ff187b82 */ /* 0x000ea20000000a00 */
[----:B0-----:R-:W-:Y:S02]  /*0250*/  ULEA UR4, UR7, UR4, 0x18 ;  /* 0x0000000407047291 */ /* 0x001fe4000f8ec0ff */
[----:B------:R-:W-:-:S04]  /*0260*/  ULEA UR5, UR7, UR5, 0x18 ;  /* 0x0000000507057291 */ /* 0x000fc8000f8ec0ff */
[----:B------:R-:W-:Y:S02]  /*0270*/  LEA R20, R5, UR4, 0x7 ;  /* 0x0000000405147c11 */ /* 0x000fe4000f8e38ff */
[C---:B------:R-:W-:Y:S02]  /*0280*/  LEA R18, R19.reuse, UR5, 0x2 ;  /* 0x0000000513127c11 */ /* 0x040fe4000f8e10ff */
[----:B------:R-:W-:Y:S02]  /*0290*/  LEA R19, R19, R20, 0x2 ;  /* 0x0000001413137211 */ /* 0x000fe400078e10ff */
[----:B------:R-:W-:-:S07]  /*02a0*/  LEA R5, R5, R18, 0x7 ;  /* 0x0000001205057211 */ /* 0x000fce00078e38ff */
.L_x_1:
[----:B-1----:R-:W-:-:S04]  /*02b0*/  IMAD.WIDE.U32 R10, R4, 0x4, R26 ;  /* 0x00000004040a7825 */ /* 0x002fc800078e001a */
[----:B--2---:R-:W-:Y:S02]  /*02c0*/  IMAD.WIDE.U32 R8, R0, 0x4, R24 ;  /* 0x0000000400087825 */ /* 0x004fe400078e0018 */
[----:B------:R-:W2:Y:S04]  /*02d0*/  LDG.E R10, desc[UR36][R10.64] ;  /* 0x000000240a0a7981 */ /* 0x000ea8000c1e1900 */
[----:B------:R-:W3:Y:S01]  /*02e0*/  LDG.E R8, desc[UR36][R8.64] ;  /* 0x0000002408087981 */ /* 0x000ee2000c1e1900 */
[----:B------:R-:W-:Y:S01]  /*02f0*/  UIADD3 UR6, UPT, UPT, UR6, 0x1, URZ ;  /* 0x0000000106067890 */ /* 0x000fe2000fffe0ff */
[----:B------:R-:W-:Y:S02]  /*0300*/  IADD3 R4, PT, PT, R4, 0x20, RZ ;  /* 0x0000002004047810 */ /* 0x000fe40007ffe0ff */
[----:B------:R-:W-:Y:S01]  /*0310*/  LEA R0, R3, R0, 0x5 ;  /* 0x0000000003007211 */ /* 0x000fe200078e28ff */
[----:B------:R-:W-:Y:S01]  /*0320*/  UISETP.NE.AND UP0, UPT, UR6, URZ, UPT ;  /* 0x000000ff0600728c */ /* 0x000fe2000bf05270 */
[----:B--2---:R-:W-:Y:S04]  /*0330*/  STS [R19], R10 ;  /* 0x0000000a13007388 */ /* 0x004fe80000000800 */
[----:B---3--:R-:W-:Y:S01]  /*0340*/  STS [R5], R8 ;  /* 0x0000000805007388 */ /* 0x008fe20000000800 */
[----:B------:R-:W-:Y:S06]  /*0350*/  BAR.SYNC.DEFER_BLOCKING 0x0 ;  /* 0x0000000000007b1d */ /* 0x000fec0000010000 */
[----:B------:R-:W-:Y:S04]  /*0360*/  LDS R21, [R18] ;  /* 0x0000000012157984 */ /* 0x000fe80000000800 */
[----:B------:R-:W0:Y:S04]  /*0370*/  LDS.128 R12, [R20] ;  /* 0x00000000140c7984 */ /* 0x000e280000000c00 */
[----:B------:R-:W1:Y:S04]  /*0380*/  LDS R29, [R18+0x80] ;  /* 0x00008000121d7984 */ /* 0x000e680000000800 */
[----:B------:R-:W2:Y:S04]  /*0390*/  LDS R22, [R18+0x100] ;  /* 0x0001000012167984 */ /* 0x000ea80000000800 */
[----:B------:R-:W-:Y:S01]  /*03a0*/  LDS.128 R8, [R20+0x10] ;  /* 0x0000100014087984 */ /* 0x000fe20000000c00 */
[----:B0-----:R-:W-:-:S03]  /*03b0*/  FFMA R12, R12, R21, R23 ;  /* 0x000000150c0c7223 */ /* 0x001fc60000000017 */
[----:B------:R-:W0:Y:S01]  /*03c0*/  LDS R23, [R18+0x180] ;  /* 0x0001800012177984 */ /* 0x000e220000000800 */
[----:B-1----:R-:W-:-:S03]  /*03d0*/  FFMA R29, R29, R13, R12 ;  /* 0x0000000d1d1d7223 */ /* 0x002fc6000000000c */
[----:B------:R-:W1:Y:S01]  /*03e0*/  LDS R13, [R18+0x200] ;  /* 0x00020000120d7984 */ /* 0x000e620000000800 */
[----:B--2---:R-:W-:-:S03]  /*03f0*/  FFMA R14, R22, R14, R29 ;  /* 0x0000000e160e7223 */ /* 0x004fc6000000001d */
[----:B------:R-:W2:Y:S04]  /*0400*/  LDS R29, [R18+0x280] ;  /* 0x00028000121d7984 */ /* 0x000ea80000000800 */
[----:B------:R-:W3:Y:S01]  /*0410*/  LDS R21, [R18+0x300] ;  /* 0x0003000012157984 */ /* 0x000ee20000000800 */
[----:B0-----:R-:W-:-:S03]  /*0420*/  FFMA R15, R23, R15, R14 ;  /* 0x0000000f170f7223 */ /* 0x001fc6000000000e */
[----:B------:R-:W0:Y:S01]  /*0430*/  LDS R23, [R18+0x380] ;  /* 0x0003800012177984 */ /* 0x000e220000000800 */
[----:B-1----:R-:W-:-:S03]  /*0440*/  FFMA R8, R8, R13, R15 ;  /* 0x0000000d08087223 */ /* 0x002fc6000000000f */
[----:B------:R-:W-:Y:S01]  /*0450*/  LDS.128 R12, [R20+0x20] ;  /* 0x00002000140c7984 */ /* 0x000fe20000000c00 */
[----:B--2---:R-:W-:-:S03]  /*0460*/  FFMA R8, R29, R9, R8 ;  /* 0x000000091d087223 */ /* 0x004fc60000000008 */
[----:B------:R-:W1:Y:S01]  /*0470*/  LDS R9, [R18+0x400] ;  /* 0x0004000012097984 */ /* 0x000e620000000800 */
[----:B---3--:R-:W-:-:S03]  /*0480*/  FFMA R8, R21, R10, R8 ;  /* 0x0000000a15087223 */ /* 0x008fc60000000008 */
[----:B------:R-:W2:Y:S04]  /*0490*/  LDS R29, [R18+0x480] ;  /* 0x00048000121d7984 */ /* 0x000ea80000000800 */
[----:B------:R-:W3:Y:S01]  /*04a0*/  LDS R21, [R18+0x500] ;  /* 0x0005000012157984 */ /* 0x000ee20000000800 */
[----:B0-----:R-:W-:-:S04]  /*04b0*/  FFMA R11, R23, R11, R8 ;  /* 0x0000000b170b7223 */ /* 0x001fc80000000008 */
[----:B-1----:R-:W-:Y:S02]  /*04c0*/  FFMA R8, R12, R9, R11 ;  /* 0x000000090c087223 */ /* 0x002fe4000000000b */
[----:B------:R-:W0:Y:S02]  /*04d0*/  LDS R12, [R18+0x580] ;  /* 0x00058000120c7984 */ /* 0x000e240000000800 */
[----:B--2---:R-:W-:Y:S02]  /*04e0*/  FFMA R22, R29, R13, R8 ;  /* 0x0000000d1d167223 */ /* 0x004fe40000000008 */
[----:B------:R-:W-:Y:S02]  /*04f0*/  LDS R13, [R18+0x600] ;  /* 0x00060000120d7984 */ /* 0x000fe40000000800 */
[----:B---3--:R-:W-:Y:S02]  /*0500*/  FFMA R23, R21, R14, R22 ;  /* 0x0000000e15177223 */ /* 0x008fe40000000016 */
[----:B------:R-:W1:Y:S04]  /*0510*/  LDS.128 R8, [R20+0x30] ;  /* 0x0000300014087984 */ /* 0x000e680000000c00 */
[----:B------:R-:W2:Y:S04]  /*0520*/  LDS R29, [R18+0x680] ;  /* 0x00068000121d7984 */ /* 0x000ea80000000800 */
[----:B------:R-:W3:Y:S04]  /*0530*/  LDS R21, [R18+0x700] ;  /* 0x0007000012157984 */ /* 0x000ee80000000800 */
[----:B------:R-:W-:Y:S01]  /*0540*/  LDS R22, [R18+0x980] ;  /* 0x0009800012167984 */ /* 0x000fe20000000800 */
        /* <DEDUP_REMOVED lines=8> */
[----:B------:R-:W3:Y:S01]  /*05d0*/  LDS R21, [R18+0x900] ;  /* 0x0009000012157984 */ /* 0x000ee20000000800 */
[----:B0-----:R-:W-:-:S04]  /*05e0*/  FFMA R11, R8, R11, R23 ;  /* 0x0000000b080b7223 */ /* 0x001fc80000000017 */
[----:B-1----:R-:W-:Y:S02]  /*05f0*/  FFMA R12, R12, R9, R11 ;  /* 0x000000090c0c7223 */ /* 0x002fe4000000000b */
[----:B------:R-:W-:Y:S02]  /*0600*/  LDS.128 R8, [R20+0x50] ;  /* 0x0000500014087984 */ /* 0x000fe40000000c00 */
[----:B--2---:R-:W-:Y:S02]  /*0610*/  FFMA R12, R29, R13, R12 ;  /* 0x0000000d1d0c7223 */ /* 0x004fe4000000000c */
[----:B------:R-:W0:Y:S02]  /*0620*/  LDS R13, [R18+0xa00] ;  /* 0x000a0000120d7984 */ /* 0x000e240000000800 */
[----:B---3--:R-:W-:Y:S02]  /*0630*/  FFMA R23, R21, R14, R12 ;  /* 0x0000000e15177223 */ /* 0x008fe4000000000c */
[----:B------:R-:W1:Y:S02]  /*0640*/  LDS R29, [R18+0xa80] ;  /* 0x000a8000121d7984 */ /* 0x000e640000000800 */
[----:B------:R-:W-:-:S02]  /*0650*/  FFMA R15, R22, R15, R23 ;  /* 0x0000000f160f7223 */ /* 0x000fc40000000017 */
[----:B------:R-:W2:Y:S04]  /*0660*/  LDS R21, [R18+0xb00] ;  /* 0x000b000012157984 */ /* 0x000ea80000000800 */
[----:B------:R-:W3:Y:S01]  /*0670*/  LDS R22, [R18+0xb80] ;  /* 0x000b800012167984 */ /* 0x000ee20000000800 */
[----:B0-----:R-:W-:-:S03]  /*0680*/  FFMA R8, R8, R13, R15 ;  /* 0x0000000d08087223 */ /* 0x001fc6000000000f */
[----:B------:R-:W-:Y:S01]  /*0690*/  LDS.128 R12, [R20+0x60] ;  /* 0x00006000140c7984 */ /* 0x000fe20000000c00 */
[----:B-1----:R-:W-:-:S03]  /*06a0*/  FFMA R8, R29, R9, R8 ;  /* 0x000000091d087223 */ /* 0x002fc60000000008 */
[----:B------:R-:W0:Y:S01]  /*06b0*/  LDS R9, [R18+0xc00] ;  /* 0x000c000012097984 */ /* 0x000e220000000800 */
[----:B--2---:R-:W-:-:S03]  /*06c0*/  FFMA R23, R21, R10, R8 ;  /* 0x0000000a15177223 */ /* 0x004fc60000000008 */
[----:B------:R-:W1:Y:S01]  /*06d0*/  LDS R29, [R18+0xc80] ;  /* 0x000c8000121d7984 */ /* 0x000e620000000800 */
[----:B---3--:R-:W-:-:S03]  /*06e0*/  FFMA R11, R22, R11, R23 ;  /* 0x0000000b160b7223 */ /* 0x008fc60000000017 */
[----:B------:R-:W2:Y:S04]  /*06f0*/  LDS R21, [R18+0xd00] ;  /* 0x000d000012157984 */ /* 0x000ea80000000800 */
[----:B------:R-:W3:Y:S04]  /*0700*/  LDS R22, [R18+0xd80] ;  /* 0x000d800012167984 */ /* 0x000ee80000000800 */
[----:B------:R-:W-:Y:S01]  /*0710*/  LDS R23, [R18+0xe80] ;  /* 0x000e800012177984 */ /* 0x000fe20000000800 */
[----:B0-----:R-:W-:-:S03]  /*0720*/  FFMA R12, R12, R9, R11 ;  /* 0x000000090c0c7223 */ /* 0x001fc6000000000b */
[----:B------:R-:W-:Y:S01]  /*0730*/  LDS.128 R8, [R20+0x70] ;  /* 0x0000700014087984 */ /* 0x000fe20000000c00 */
[----:B-1----:R-:W-:-:S03]  /*0740*/  FFMA R12, R29, R13, R12 ;  /* 0x0000000d1d0c7223 */ /* 0x002fc6000000000c */
[----:B------:R-:W0:Y:S01]  /*0750*/  LDS R13, [R18+0xe00] ;  /* 0x000e0000120d7984 */ /* 0x000e220000000800 */
[----:B--2---:R-:W-:-:S03]  /*0760*/  FFMA R21, R21, R14, R12 ;  /* 0x0000000e15157223 */ /* 0x004fc6000000000c */
[----:B------:R-:W1:Y:S01]  /*0770*/  LDS R12, [R18+0xf00] ;  /* 0x000f0000120c7984 */ /* 0x000e620000000800 */
[----:B---3--:R-:W-:-:S03]  /*0780*/  FFMA R15, R22, R15, R21 ;  /* 0x0000000f160f7223 */ /* 0x008fc60000000015 */
[----:B------:R-:W2:Y:S01]  /*0790*/  LDS R21, [R18+0xf80] ;  /* 0x000f800012157984 */ /* 0x000ea20000000800 */
[----:B0-----:R-:W-:-:S04]  /*07a0*/  FFMA R8, R8, R13, R15 ;  /* 0x0000000d08087223 */ /* 0x001fc8000000000f */
[----:B------:R-:W-:-:S04]  /*07b0*/  FFMA R9, R23, R9, R8 ;  /* 0x0000000917097223 */ /* 0x000fc80000000008 */
[----:B-1----:R-:W-:-:S04]  /*07c0*/  FFMA R10, R12, R10, R9 ;  /* 0x0000000a0c0a7223 */ /* 0x002fc80000000009 */
[----:B--2---:R-:W-:Y:S01]  /*07d0*/  FFMA R23, R21, R11, R10 ;  /* 0x0000000b15177223 */ /* 0x004fe2000000000a */
[----:B------:R-:W-:Y:S06]  /*07e0*/  BAR.SYNC.DEFER_BLOCKING 0x0 ;  /* 0x0000000000007b1d */ /* 0x000fec0000010000 */
[----:B------:R-:W-:Y:S05]  /*07f0*/  BRA.U UP0, `(.L_x_1) ;  /* 0xfffffff900ac7547 */ /* 0x000fea000b83ffff */
.L_x_0:
[----:B------:R-:W-:Y:S04]  /*0800*/  BSSY.RECONVERGENT B6, `(.L_x_2) ;  /* 0x000000d000067945 */ /* 0x000fe80003800200 */
[----:B------:R-:W-:Y:S05]  /*0810*/  @P0 BRA `(.L_x_3) ;  /* 0x0000000000240947 */ /* 0x000fea0003800000 */
[----:B------:R-:W-:Y:S01]  /*0820*/  MOV R0, 0x0 ;  /* 0x0000000000007802 */ /* 0x000fe20000000f00 */
[----:B------:R0:W-:Y:S01]  /*0830*/  STL.64 [R1], R2 ;  /* 0x0000000201007387 */ /* 0x0001e20000100a00 */
[----:B------:R-:W1:Y:S02]  /*0840*/  LDCU.64 UR4, c[0x4][0x8] ;  /* 0x01000100ff0477ac */ /* 0x000e640008000a00 */
[----:B------:R0:W2:Y:S01]  /*0850*/  LDC.64 R8, c[0x4][R0] ;  /* 0x0100000000087b82 */ /* 0x0000a20000000a00 */
[----:B-1----:R-:W-:Y:S02]  /*0860*/  MOV R4, UR4 ;  /* 0x0000000400047c02 */ /* 0x002fe40008000f00 */
[----:B0-----:R-:W-:-:S07]  /*0870*/  MOV R5, UR5 ;  /* 0x0000000500057c02 */ /* 0x001fce0008000f00 */
[----:B------:R-:W-:-:S07]  /*0880*/  LEPC R20, `(.L_x_4) ;  /* 0x000000001014794e */ /* 0x000fce0000000000 */
[----:B--2---:R-:W-:Y:S05]  /*0890*/  CALL.ABS.NOINC R8 ;  /* 0x0000000008007343 */ /* 0x004fea0003c00000 */
.L_x_4:
[----:B------:R-:W-:Y:S05]  /*08a0*/  BRA `(.L_x_5) ;  /* 0x0000000000087947 */ /* 0x000fea0003800000 */
.L_x_3:
[----:B------:R-:W-:-:S13]  /*08b0*/  ISETP.GT.U32.AND P0, PT, R17, 0x4, PT ;  /* 0x000000041100780c */ /* 0x000fda0003f04070 */
[----:B------:R-:W-:Y:S05]  /*08c0*/  @P0 BRA `(.L_x_6) ;  /* 0x00000000002c0947 */ /* 0x000fea0003800000 */
.L_x_5:
[----:B------:R-:W-:Y:S05]  /*08d0*/  BSYNC.RECONVERGENT B6 ;  /* 0x0000000000067941 */ /* 0x000fea0003800200 */
.L_x_2:
[----:B------:R-:W0:Y:S01]  /*08e0*/  LDC.64 R2, c[0x0][0x398] ;  /* 0x0000e600ff027b82 */ /* 0x000e220000000a00 */
[----:B------:R-:W1:Y:S07]  /*08f0*/  LDCU UR4, c[0x0][0x3a4] ;  /* 0x00007480ff0477ac */ /* 0x000e6e0008000800 */
[----:B------:R-:W2:Y:S01]  /*0900*/  LDC.64 R4, c[0x0][0x390] ;  /* 0x0000e400ff047b82 */ /* 0x000ea20000000a00 */
[----:B0-----:R-:W-:-:S06]  /*0910*/  IMAD.WIDE R2, R16, 0x4, R2 ;  /* 0x0000000410027825 */ /* 0x001fcc00078e0202 */
[----:B------:R-:W3:Y:S01]  /*0920*/  LDG.E R2, desc[UR36][R2.64] ;  /* 0x0000002402027981 */ /* 0x000ee2000c1e1900 */
[----:B-1----:R-:W-:-:S04]  /*0930*/  IMAD R17, R17, UR4, R16 ;  /* 0x0000000411117c24 */ /* 0x002fc8000f8e0210 */
[----:B--2---:R-:W-:-:S04]  /*0940*/  IMAD.WIDE R4, R17, 0x4, R4 ;  /* 0x0000000411047825 */ /* 0x004fc800078e0204 */
[----:B---3--:R-:W-:-:S05]  /*0950*/  FADD R23, R2, R23 ;  /* 0x0000001702177221 */ /* 0x008fca0000000000 */
[----:B------:R-:W-:Y:S01]  /*0960*/  STG.E desc[UR36][R4.64], R23 ;  /* 0x0000001704007986 */ /* 0x000fe2000c101924 */
[----:B------:R-:W-:Y:S05]  /*0970*/  EXIT ;  /* 0x000000000000794d */ /* 0x000fea0003800000 */
.L_x_6:
[----:B------:R-:W0:Y:S01]  /*0980*/  LDC.64 R4, c[0x0][0x390] ;  /* 0x0000e400ff047b82 */ /* 0x000e220000000a00 */
[----:B------:R-:W-:-:S04]  /*0990*/  IMAD R3, R17, R3, R16 ;  /* 0x0000000311037224 */ /* 0x000fc800078e0210 */
[----:B0-----:R-:W-:-:S05]  /*09a0*/  IMAD.WIDE R4, R3, 0x4, R4 ;  /* 0x0000000403047825 */ /* 0x001fca00078e0204 */
[----:B------:R-:W-:Y:S01]  /*09b0*/  STG.E desc[UR36][R4.64], R23 ;  /* 0x0000001704007986 */ /* 0x000fe2000c101924 */
[----:B------:R-:W-:Y:S05]  /*09c0*/  EXIT ;  /* 0x000000000000794d */ /* 0x000fea0003800000 */
.L_x_7:
[----:B------:R-:W-:-:S00]  /*09d0*/  BRA `(.L_x_7) ;  /* 0xfffffffc00fc7947 */ /* 0x000fc0000383ffff */
[----:B------:R-:W-:-:S00]  /*09e0*/  NOP ;  /* 0x0000000000007918 */ /* 0x000fc00000000000 */
        /* <DEDUP_REMOVED lines=9> */
.L_x_8:


//--------------------- .nv.global.init           --------------------------
	.section	.nv.global.init,"aw",@progbits
.nv.global.init:
	.type		$str,@object
	.size		$str,(.L_0 - $str)
$str:
        /*0000*/ 	.byte	0x72, 0x6f, 0x77, 0x3a, 0x20, 0x25, 0x64, 0x2c, 0x20, 0x63, 0x6f, 0x6c, 0x3a, 0x20, 0x25, 0x64
        /*0010*/ 	.byte	0x0a, 0x00
.L_0:


//--------------------- .nv.shared._Z4mmulPKfS0_PfS1_iii --------------------------
	.section	.nv.shared._Z4mmulPKfS0_PfS1_iii,"aw",@nobits
	.sectionflags	@""
	.align	4
.nv.shared._Z4mmulPKfS0_PfS1_iii:
	.zero		9216


//--------------------- .nv.shared.reserved.0     --------------------------
	.section	.nv.shared.reserved.0,"aw",@nobits
	.weak		__nv_reservedSMEM_offset_0_alias
	.size		__nv_reservedSMEM_offset_0_alias, 0, 64
	.other		__nv_reservedSMEM_offset_0_alias,@"STO_CUDA_RESERVED_SHARED STV_DEFAULT"
__nv_reservedSMEM_offset_0_alias:
	.zero		0
	.zero		64


//--------------------- .nv.constant0._Z4mmulPKfS0_PfS1_iii --------------------------
	.section	.nv.constant0._Z4mmulPKfS0_PfS1_iii,"a",@progbits
	.sectionflags	@""
	.align	4
.nv.constant0._Z4mmulPKfS0_PfS1_iii:
	.zero		940


//--------------------- SYMBOLS --------------------------

	.type		.nv.reservedSmem.offset0,@object
	.size		.nv.reservedSmem.offset0,0x4
	.type		.nv.reservedSmem.cap,@object
	.size		.nv.reservedSmem.cap,0x4
	.type		vprintf,@function
